	.headerflags	@"EF_CUDA_TEXMODE_UNIFIED EF_CUDA_64BIT_ADDRESS EF_CUDA_ACCELERATORS EF_CUDA_SM90 EF_CUDA_VIRTUAL_SM(EF_CUDA_SM90)"
	.elftype	@"ET_EXEC"


//--------------------- .nv.info                  --------------------------
	.section	.nv.info,"",@"SHT_CUDA_INFO"
	.align	4


	//----- nvinfo : EIATTR_REGCOUNT
	.align		4
        /*0000*/ 	.byte	0x04, 0x2f
        /*0002*/ 	.short	(.L_3 - .L_2)
	.align		4
.L_2:
        /*0004*/ 	.word	index@(triton_poi_fused_cat_2)
        /*0008*/ 	.word	0x00000016


	//----- nvinfo : EIATTR_MIN_STACK_SIZE
	.align		4
.L_3:
        /*000c*/ 	.byte	0x04, 0x12
        /*000e*/ 	.short	(.L_5 - .L_4)
	.align		4
.L_4:
        /*0010*/ 	.word	index@(triton_poi_fused_cat_2)
        /*0014*/ 	.word	0x00000000


	//----- nvinfo : EIATTR_FRAME_SIZE
	.align		4
.L_5:
        /*0018*/ 	.byte	0x04, 0x11
        /*001a*/ 	.short	(.L_7 - .L_6)
	.align		4
.L_6:
        /*001c*/ 	.word	index@(triton_poi_fused_cat_2)
        /*0020*/ 	.word	0x00000000


	//----- nvinfo : EIATTR_MIN_STACK_SIZE
	.align		4
.L_7:
        /*0024*/ 	.byte	0x04, 0x12
        /*0026*/ 	.short	(.L_9 - .L_8)
	.align		4
.L_8:
        /*0028*/ 	.word	index@(triton_poi_fused_cat_2)
        /*002c*/ 	.word	0x00000000
.L_9:


//--------------------- .nv.info.triton_poi_fused_cat_2 --------------------------
	.section	.nv.info.triton_poi_fused_cat_2,"",@"SHT_CUDA_INFO"
	.sectionflags	@""
	.align	4


	//----- nvinfo : EIATTR_CUDA_API_VERSION
	.align		4
        /*0000*/ 	.byte	0x04, 0x37
        /*0002*/ 	.short	(.L_11 - .L_10)
.L_10:
        /*0004*/ 	.word	0x0000007c


	//----- nvinfo : EIATTR_KPARAM_INFO
	.align		4
.L_11:
        /*0008*/ 	.byte	0x04, 0x17
        /*000a*/ 	.short	(.L_13 - .L_12)
.L_12:
        /*000c*/ 	.word	0x00000000
        /*0010*/ 	.short	0x0007
        /*0012*/ 	.short	0x0038
        /*0014*/ 	.byte	0x00, 0xf0, 0x11, 0x00


	//----- nvinfo : EIATTR_KPARAM_INFO
	.align		4
.L_13:
        /*0018*/ 	.byte	0x04, 0x17
        /*001a*/ 	.short	(.L_15 - .L_14)
.L_14:
        /*001c*/ 	.word	0x00000000
        /*0020*/ 	.short	0x0006
        /*0022*/ 	.short	0x0030
        /*0024*/ 	.byte	0x00, 0xf4, 0x21, 0x00


	//----- nvinfo : EIATTR_KPARAM_INFO
	.align		4
.L_15:
        /*0028*/ 	.byte	0x04, 0x17
        /*002a*/ 	.short	(.L_17 - .L_16)
.L_16:
        /*002c*/ 	.word	0x00000000
        /*0030*/ 	.short	0x0005
        /*0032*/ 	.short	0x0028
        /*0034*/ 	.byte	0x00, 0xf4, 0x21, 0x00


	//----- nvinfo : EIATTR_KPARAM_INFO
	.align		4
.L_17:
        /*0038*/ 	.byte	0x04, 0x17
        /*003a*/ 	.short	(.L_19 - .L_18)
.L_18:
        /*003c*/ 	.word	0x00000000
        /*0040*/ 	.short	0x0004
        /*0042*/ 	.short	0x0020
        /*0044*/ 	.byte	0x00, 0xf4, 0x21, 0x00


	//----- nvinfo : EIATTR_KPARAM_INFO
	.align		4
.L_19:
        /*0048*/ 	.byte	0x04, 0x17
        /*004a*/ 	.short	(.L_21 - .L_20)
.L_20:
        /*004c*/ 	.word	0x00000000
        /*0050*/ 	.short	0x0003
        /*0052*/ 	.short	0x0018
        /*0054*/ 	.byte	0x00, 0xf4, 0x21, 0x00


	//----- nvinfo : EIATTR_KPARAM_INFO
	.align		4
.L_21:
        /*0058*/ 	.byte	0x04, 0x17
        /*005a*/ 	.short	(.L_23 - .L_22)
.L_22:
        /*005c*/ 	.word	0x00000000
        /*0060*/ 	.short	0x0002
        /*0062*/ 	.short	0x0010
        /*0064*/ 	.byte	0x00, 0xf4, 0x21, 0x00


	//----- nvinfo : EIATTR_KPARAM_INFO
	.align		4
.L_23:
        /*0068*/ 	.byte	0x04, 0x17
        /*006a*/ 	.short	(.L_25 - .L_24)
.L_24:
        /*006c*/ 	.word	0x00000000
        /*0070*/ 	.short	0x0001
        /*0072*/ 	.short	0x0008
        /*0074*/ 	.byte	0x00, 0xf4, 0x21, 0x00


	//----- nvinfo : EIATTR_KPARAM_INFO
	.align		4
.L_25:
        /*0078*/ 	.byte	0x04, 0x17
        /*007a*/ 	.short	(.L_27 - .L_26)
.L_26:
        /*007c*/ 	.word	0x00000000
        /*0080*/ 	.short	0x0000
        /*0082*/ 	.short	0x0000
        /*0084*/ 	.byte	0x00, 0xf4, 0x21, 0x00


	//----- nvinfo : EIATTR_SPARSE_MMA_MASK
	.align		4
.L_27:
        /*0088*/ 	.byte	0x03, 0x50
        /*008a*/ 	.short	0x0000


	//----- nvinfo : EIATTR_MAXREG_COUNT
	.align		4
        /*008c*/ 	.byte	0x03, 0x1b
        /*008e*/ 	.short	0x00ff


	//----- nvinfo : EIATTR_EXIT_INSTR_OFFSETS
	.align		4
        /*0090*/ 	.byte	0x04, 0x1c
        /*0092*/ 	.short	(.L_29 - .L_28)


	//   ....[0]....
.L_28:
        /*0094*/ 	.word	0x00000500


	//   ....[1]....
        /*0098*/ 	.word	0x00000520


	//----- nvinfo : EIATTR_REQNTID
	.align		4
.L_29:
        /*009c*/ 	.byte	0x04, 0x10
        /*009e*/ 	.short	(.L_31 - .L_30)
.L_30:
        /*00a0*/ 	.word	0x00000080
        /*00a4*/ 	.word	0x00000001
        /*00a8*/ 	.word	0x00000001


	//----- nvinfo : EIATTR_CBANK_PARAM_SIZE
	.align		4
.L_31:
        /*00ac*/ 	.byte	0x03, 0x19
        /*00ae*/ 	.short	0x003c


	//----- nvinfo : EIATTR_PARAM_CBANK
	.align		4
        /*00b0*/ 	.byte	0x04, 0x0a
        /*00b2*/ 	.short	(.L_33 - .L_32)
	.align		4
.L_32:
        /*00b4*/ 	.word	index@(.nv.constant0.triton_poi_fused_cat_2)
        /*00b8*/ 	.short	0x0210
        /*00ba*/ 	.short	0x003c


	//----- nvinfo : EIATTR_SW_WAR
	.align		4
.L_33:
        /*00bc*/ 	.byte	0x04, 0x36
        /*00be*/ 	.short	(.L_35 - .L_34)
.L_34:
        /*00c0*/ 	.word	0x00000008
.L_35:


//--------------------- .nv.callgraph             --------------------------
	.section	.nv.callgraph,"",@"SHT_CUDA_CALLGRAPH"
	.align	4
	.sectionentsize	8
	.align		4
        /*0000*/ 	.word	0x00000000
	.align		4
        /*0004*/ 	.word	0xffffffff
	.align		4
        /*0008*/ 	.word	0x00000000
	.align		4
        /*000c*/ 	.word	0xfffffffe
	.align		4
        /*0010*/ 	.word	0x00000000
	.align		4
        /*0014*/ 	.word	0xfffffffd
	.align		4
        /*0018*/ 	.word	0x00000000
	.align		4
        /*001c*/ 	.word	0xfffffffc


//--------------------- .nv.constant4             --------------------------
	.section	.nv.constant4,"a",@progbits
	.align	8
	.align		8
.nv.constant4:
        /*0000*/ 	.dword	_$_str
	.align		8
        /*0008*/ 	.dword	_$_str_$_2


//--------------------- .text.triton_poi_fused_cat_2 --------------------------
	.section	.text.triton_poi_fused_cat_2,"ax",@progbits
	.align	128
        .global         triton_poi_fused_cat_2
        .type           triton_poi_fused_cat_2,@function
        .size           triton_poi_fused_cat_2,(.L_x_1 - triton_poi_fused_cat_2)
        .other          triton_poi_fused_cat_2,@"STO_CUDA_ENTRY STV_DEFAULT"
triton_poi_fused_cat_2:
.text.triton_poi_fused_cat_2:
[----:B------:R-:W0:Y:S01]  /*0000*/  LDC R1, c[0x0][0x28] ;  /* 0x00000a00ff017b82 */ /* 0x000e220000000800 */
[----:B------:R-:W1:Y:S07]  /*0010*/  S2R R0, SR_TID.X ;  /* 0x0000000000007919 */ /* 0x000e6e0000002100 */
[----:B------:R-:W2:Y:S01]  /*0020*/  LDC.64 R12, c[0x0][0x220] ;  /* 0x00008800ff0c7b82 */ /* 0x000ea20000000a00 */
[----:B------:R-:W-:Y:S01]  /*0030*/  IMAD.MOV.U32 R4, RZ, RZ, RZ ;  /* 0x000000ffff047224 */ /* 0x000fe200078e00ff */
[----:B------:R-:W-:Y:S01]  /*0040*/  ULDC.64 UR4, c[0x0][0x208] ;  /* 0x0000820000047ab9 */ /* 0x000fe20000000a00 */
[----:B------:R-:W3:Y:S01]  /*0050*/  S2R R3, SR_CTAID.X ;  /* 0x0000000000037919 */ /* 0x000ee20000002500 */
[----:B------:R-:W-:-:S04]  /*0060*/  ULDC.64 UR6, c[0x0][0x238] ;  /* 0x00008e0000067ab9 */ /* 0x000fc80000000a00 */
[----:B------:R-:W4:Y:S08]  /*0070*/  LDC.64 R14, c[0x0][0x210] ;  /* 0x00008400ff0e7b82 */ /* 0x000f300000000a00 */
[----:B------:R-:W5:Y:S08]  /*0080*/  LDC.64 R10, c[0x0][0x218] ;  /* 0x00008600ff0a7b82 */ /* 0x000f700000000a00 */
[----:B------:R-:W4:Y:S01]  /*0090*/  LDC.64 R8, c[0x0][0x228] ;  /* 0x00008a00ff087b82 */ /* 0x000f220000000a00 */
[----:B-1----:R-:W-:-:S05]  /*00a0*/  LOP3.LUT R0, R0, 0x7f, RZ, 0xc0, !PT ;  /* 0x0000007f00007812 */ /* 0x002fca00078ec0ff */
[----:B---3--:R-:W-:-:S05]  /*00b0*/  IMAD R0, R3, 0x80, R0 ;  /* 0x0000008003007824 */ /* 0x008fca00078e0200 */
[----:B------:R-:W-:-:S04]  /*00c0*/  SHF.R.S32.HI R5, RZ, 0x1f, R0 ;  /* 0x0000001fff057819 */ /* 0x000fc80000011400 */
[----:B------:R-:W-:-:S04]  /*00d0*/  LEA.HI R5, R5, R0, RZ, 0x4 ;  /* 0x0000000005057211 */ /* 0x000fc800078f20ff */
[----:B------:R-:W-:-:S05]  /*00e0*/  SHF.R.S32.HI R7, RZ, 0x4, R5 ;  /* 0x00000004ff077819 */ /* 0x000fca0000011405 */
[----:B------:R-:W-:-:S05]  /*00f0*/  IMAD.HI R2, R7, 0x78787879, RZ ;  /* 0x7878787907027827 */ /* 0x000fca00078e02ff */
[----:B------:R-:W-:-:S04]  /*0100*/  SHF.R.U32.HI R3, RZ, 0x1f, R2 ;  /* 0x0000001fff037819 */ /* 0x000fc80000011602 */
[----:B------:R-:W-:-:S05]  /*0110*/  LEA.HI.SX32 R2, R2, R3, 0x1b ;  /* 0x0000000302027211 */ /* 0x000fca00078fdaff */
[----:B------:R-:W-:-:S04]  /*0120*/  IMAD R7, R2, -0x44, R7 ;  /* 0xffffffbc02077824 */ /* 0x000fc800078e0207 */
[C---:B--2---:R-:W-:Y:S01]  /*0130*/  IMAD.WIDE R12, R7.reuse, 0x4, R12 ;  /* 0x00000004070c7825 */ /* 0x044fe200078e020c */
[----:B------:R-:W-:-:S04]  /*0140*/  ISETP.GE.AND P2, PT, R7, 0x40, PT ;  /* 0x000000400700780c */ /* 0x000fc80003f46270 */
[----:B------:R-:W-:-:S13]  /*0150*/  ISETP.LT.AND P3, PT, R0, 0x1100, !P2 ;  /* 0x000011000000780c */ /* 0x000fda0005761270 */
[----:B------:R1:W2:Y:S01]  /*0160*/  @P3 LDG.E.EL R4, desc[UR4][R12.64] ;  /* 0x000000040c043981 */ /* 0x0002a2000c2e1900 */
[----:B------:R-:W-:-:S05]  /*0170*/  IMAD.HI R2, R0, 0x78787879, RZ ;  /* 0x7878787900027827 */ /* 0x000fca00078e02ff */
[----:B------:R-:W-:-:S04]  /*0180*/  SHF.R.U32.HI R3, RZ, 0x1f, R2 ;  /* 0x0000001fff037819 */ /* 0x000fc80000011602 */
[----:B------:R-:W-:Y:S01]  /*0190*/  LEA.HI.SX32 R19, R2, R3, 0x17 ;  /* 0x0000000302137211 */ /* 0x000fe200078fbaff */
[----:B-1----:R-:W-:Y:S01]  /*01a0*/  IMAD.MOV.U32 R12, RZ, RZ, RZ ;  /* 0x000000ffff0c7224 */ /* 0x002fe200078e00ff */
[----:B------:R-:W1:Y:S03]  /*01b0*/  LDC.64 R2, c[0x0][0x230] ;  /* 0x00008c00ff027b82 */ /* 0x000e660000000a00 */
[----:B------:R-:W-:-:S04]  /*01c0*/  IMAD R6, R19, -0x440, R0 ;  /* 0xfffffbc013067824 */ /* 0x000fc800078e0200 */
[----:B------:R-:W-:Y:S02]  /*01d0*/  IMAD R17, R19, 0x400, R6 ;  /* 0x0000040013117824 */ /* 0x000fe400078e0206 */
[----:B------:R-:W-:Y:S02]  /*01e0*/  IMAD.MOV.U32 R6, RZ, RZ, RZ ;  /* 0x000000ffff067224 */ /* 0x000fe400078e00ff */
[----:B----4-:R-:W-:-:S04]  /*01f0*/  IMAD.WIDE R14, R17, 0x4, R14 ;  /* 0x00000004110e7825 */ /* 0x010fc800078e020e */
[----:B-----5:R-:W-:Y:S01]  /*0200*/  IMAD.WIDE R16, R7, 0x4, R10 ;  /* 0x0000000407107825 */ /* 0x020fe200078e020a */
[----:B------:R-:W-:Y:S01]  /*0210*/  LOP3.LUT R11, R5, 0xfffffff0, RZ, 0xc0, !PT ;  /* 0xfffffff0050b7812 */ /* 0x000fe200078ec0ff */
[----:B------:R-:W3:Y:S02]  /*0220*/  @P3 LDG.E R12, desc[UR4][R14.64] ;  /* 0x000000040e0c3981 */ /* 0x000ee4000c1e1900 */
[----:B------:R-:W-:Y:S02]  /*0230*/  IMAD.MOV.U32 R10, RZ, RZ, RZ ;  /* 0x000000ffff0a7224 */ /* 0x000fe400078e00ff */
[----:B------:R-:W4:Y:S01]  /*0240*/  @P3 LDG.E.EL R6, desc[UR4][R16.64] ;  /* 0x0000000410063981 */ /* 0x000f22000c2e1900 */
[----:B------:R-:W-:Y:S02]  /*0250*/  IMAD.MOV.U32 R5, RZ, RZ, RZ ;  /* 0x000000ffff057224 */ /* 0x000fe400078e00ff */
[----:B------:R-:W-:Y:S02]  /*0260*/  IMAD.SHL.U32 R19, R19, 0x40, RZ ;  /* 0x0000004013137824 */ /* 0x000fe400078e00ff */
[----:B0-----:R-:W-:Y:S01]  /*0270*/  IMAD.WIDE R8, R7, 0x4, R8 ;  /* 0x0000000407087825 */ /* 0x001fe200078e0208 */
[----:B------:R-:W-:-:S03]  /*0280*/  ISETP.GE.AND P0, PT, R0, 0x1100, PT ;  /* 0x000011000000780c */ /* 0x000fc60003f06270 */
[----:B-1----:R-:W-:-:S04]  /*0290*/  IMAD.WIDE R2, R7, 0x4, R2 ;  /* 0x0000000407027825 */ /* 0x002fc800078e0202 */
[----:B------:R-:W-:Y:S02]  /*02a0*/  IMAD.IADD R11, R0, 0x1, -R11 ;  /* 0x00000001000b7824 */ /* 0x000fe400078e0a0b */
[C---:B------:R-:W-:Y:S01]  /*02b0*/  IMAD.SHL.U32 R18, R7.reuse, 0x10, RZ ;  /* 0x0000001007127824 */ /* 0x040fe200078e00ff */
[--C-:B------:R-:W-:Y:S01]  /*02c0*/  SHF.R.S32.HI R13, RZ, 0x1f, R19.reuse ;  /* 0x0000001fff0d7819 */ /* 0x100fe20000011413 */
[----:B------:R0:W5:Y:S01]  /*02d0*/  @P3 LDG.E.EL R10, desc[UR4][R8.64] ;  /* 0x00000004080a3981 */ /* 0x000162000c2e1900 */
[----:B------:R-:W-:Y:S02]  /*02e0*/  ISETP.GT.AND P1, PT, R7, 0x3f, !P0 ;  /* 0x0000003f0700780c */ /* 0x000fe40004724270 */
[----:B------:R-:W-:Y:S01]  /*02f0*/  IADD3 R19, P4, P5, R18, R11, R19 ;  /* 0x0000000b12137210 */ /* 0x000fe20007d9e013 */
[----:B------:R1:W5:Y:S01]  /*0300*/  @P3 LDG.E.EL R5, desc[UR4][R2.64] ;  /* 0x0000000402053981 */ /* 0x000362000c2e1900 */
[----:B------:R-:W-:Y:S02]  /*0310*/  SHF.R.S32.HI R11, RZ, 0x1f, R11 ;  /* 0x0000001fff0b7819 */ /* 0x000fe4000001140b */
[----:B------:R-:W-:-:S04]  /*0320*/  SHF.R.S32.HI R18, RZ, 0x1f, R18 ;  /* 0x0000001fff127819 */ /* 0x000fc80000011412 */
[----:B------:R-:W-:Y:S02]  /*0330*/  IADD3.X R18, R18, R11, R13, P4, P5 ;  /* 0x0000000b12127210 */ /* 0x000fe400027ea40d */
[C---:B0-----:R-:W-:Y:S01]  /*0340*/  LEA R8, P4, R19.reuse, UR6, 0x2 ;  /* 0x0000000613087c11 */ /* 0x041fe2000f8810ff */
[----:B------:R-:W-:Y:S01]  /*0350*/  IMAD.MOV.U32 R11, RZ, RZ, RZ ;  /* 0x000000ffff0b7224 */ /* 0x000fe200078e00ff */
[----:B-1----:R-:W0:Y:S02]  /*0360*/  LDC.64 R2, c[0x0][0x240] ;  /* 0x00009000ff027b82 */ /* 0x002e240000000a00 */
[----:B------:R-:W-:-:S05]  /*0370*/  LEA.HI.X R9, R19, UR7, R18, 0x2, P4 ;  /* 0x0000000713097c11 */ /* 0x000fca000a0f1412 */
[----:B------:R4:W5:Y:S01]  /*0380*/  @P1 LDG.E R11, desc[UR4][R8.64+-0x1000] ;  /* 0xfff00004080b1981 */ /* 0x000962000c1e1900 */
[----:B------:R-:W-:Y:S02]  /*0390*/  IMAD.MOV.U32 R14, RZ, RZ, 0x3e800000 ;  /* 0x3e800000ff0e7424 */ /* 0x000fe400078e00ff */
[----:B0-----:R-:W-:Y:S01]  /*03a0*/  IMAD.WIDE R2, R0, 0x4, R2 ;  /* 0x0000000400027825 */ /* 0x001fe200078e0202 */
[----:B--2---:R-:W-:-:S05]  /*03b0*/  SEL R4, R4, RZ, P3 ;  /* 0x000000ff04047207 */ /* 0x004fca0001800000 */
[----:B------:R-:W-:-:S04]  /*03c0*/  FADD R4, R4, 9.9999997473787516356e-06 ;  /* 0x3727c5ac04047421 */ /* 0x000fc80000000000 */
[----:B------:R-:W0:Y:S02]  /*03d0*/  MUFU.SQRT R7, R4 ;  /* 0x0000000400077308 */ /* 0x000e240000002000 */
[C---:B0-----:R-:W-:Y:S02]  /*03e0*/  FSETP.GT.AND P4, PT, R7.reuse, 8.50705917302346158658e+37, PT ;  /* 0x7e8000000700780b */ /* 0x041fe40003f84000 */
[----:B------:R-:W-:-:S11]  /*03f0*/  FSETP.GEU.AND P5, PT, R7, 1.175494350822287508e-38, PT ;  /* 0x008000000700780b */ /* 0x000fd60003fae000 */
[----:B------:R-:W-:-:S04]  /*0400*/  @P4 FMUL R7, R7, 0.25 ;  /* 0x3e80000007074820 */ /* 0x000fc80000400000 */
[----:B------:R-:W-:-:S06]  /*0410*/  @!P5 FMUL R7, R7, 16777216 ;  /* 0x4b8000000707d820 */ /* 0x000fcc0000400000 */
[----:B------:R-:W0:Y:S01]  /*0420*/  MUFU.RCP R7, R7 ;  /* 0x0000000700077308 */ /* 0x000e220000001000 */
[----:B------:R-:W-:Y:S02]  /*0430*/  FSEL R14, R14, 1, P4 ;  /* 0x3f8000000e0e7808 */ /* 0x000fe40002000000 */
[----:B---3--:R-:W-:Y:S02]  /*0440*/  SEL R12, R12, RZ, P3 ;  /* 0x000000ff0c0c7207 */ /* 0x008fe40001800000 */
[----:B----4-:R-:W-:Y:S01]  /*0450*/  SEL R9, R6, RZ, P3 ;  /* 0x000000ff06097207 */ /* 0x010fe20001800000 */
[----:B------:R-:W-:-:S04]  /*0460*/  @!P5 FMUL R14, R14, 16777216 ;  /* 0x4b8000000e0ed820 */ /* 0x000fc80000400000 */
[----:B------:R-:W-:Y:S01]  /*0470*/  FADD R4, R12, -R9 ;  /* 0x800000090c047221 */ /* 0x000fe20000000000 */
[----:B-----5:R-:W-:Y:S01]  /*0480*/  SEL R10, R10, RZ, P3 ;  /* 0x000000ff0a0a7207 */ /* 0x020fe20001800000 */
[----:B0-----:R-:W-:Y:S01]  /*0490*/  FMUL R9, R7, R14 ;  /* 0x0000000e07097220 */ /* 0x001fe20000400000 */
[----:B------:R-:W-:-:S03]  /*04a0*/  SEL R5, R5, RZ, P3 ;  /* 0x000000ff05057207 */ /* 0x000fc60001800000 */
[----:B------:R-:W-:-:S04]  /*04b0*/  FMUL R4, R4, R9 ;  /* 0x0000000904047220 */ /* 0x000fc80000400000 */
[----:B------:R-:W-:-:S05]  /*04c0*/  FFMA R5, R4, R10, R5 ;  /* 0x0000000a04057223 */ /* 0x000fca0000000005 */
[----:B------:R-:W-:-:S04]  /*04d0*/  FSETP.GEU.AND P3, PT, R5, RZ, PT ;  /* 0x000000ff0500720b */ /* 0x000fc80003f6e000 */
[----:B------:R-:W-:Y:S02]  /*04e0*/  FSEL R5, R5, RZ, P3 ;  /* 0x000000ff05057208 */ /* 0x000fe40001800000 */
[----:B------:R-:W-:Y:S01]  /*04f0*/  @P2 SEL R5, R11, RZ, P1 ;  /* 0x000000ff0b052207 */ /* 0x000fe20000800000 */
[----:B------:R-:W-:Y:S06]  /*0500*/  @P0 EXIT ;  /* 0x000000000000094d */ /* 0x000fec0003800000 */
[----:B------:R-:W-:Y:S01]  /*0510*/  STG.E desc[UR4][R2.64], R5 ;  /* 0x0000000502007986 */ /* 0x000fe2000c101904 */
[----:B------:R-:W-:Y:S05]  /*0520*/  EXIT ;  /* 0x000000000000794d */ /* 0x000fea0003800000 */
.L_x_0:
[----:B------:R-:W-:-:S00]  /*0530*/  BRA `(.L_x_0) ;  /* 0xfffffffc00fc7947 */ /* 0x000fc0000383ffff */
[----:B------:R-:W-:-:S00]  /*0540*/  NOP ;  /* 0x0000000000007918 */ /* 0x000fc00000000000 */
        /* <DEDUP_REMOVED lines=11> */
.L_x_1:


//--------------------- .nv.global.init           --------------------------
	.section	.nv.global.init,"aw",@progbits
.nv.global.init:
	.type		_$_str,@object
	.size		_$_str,(_$_str_$_2 - _$_str)
_$_str:
        /*0000*/ 	.byte	0x5f, 0x5f, 0x43, 0x55, 0x44, 0x41, 0x5f, 0x46, 0x54, 0x5a, 0x00
	.type		_$_str_$_2,@object
	.size		_$_str_$_2,(.L_1 - _$_str_$_2)
_$_str_$_2:
        /*000b*/ 	.byte	0x5f, 0x5f, 0x43, 0x55, 0x44, 0x41, 0x5f, 0x50, 0x52, 0x45, 0x43, 0x5f, 0x53, 0x51, 0x52, 0x54
        /*001b*/ 	.byte	0x00
.L_1:


//--------------------- .nv.constant0.triton_poi_fused_cat_2 --------------------------
	.section	.nv.constant0.triton_poi_fused_cat_2,"a",@progbits
	.sectionflags	@""
	.align	4
.nv.constant0.triton_poi_fused_cat_2:
	.zero		588
